	.headerflags	@"EF_CUDA_TEXMODE_UNIFIED EF_CUDA_64BIT_ADDRESS EF_CUDA_ACCELERATORS EF_CUDA_SM90 EF_CUDA_VIRTUAL_SM(EF_CUDA_SM90)"
	.elftype	@"ET_EXEC"


//--------------------- .nv.info                  --------------------------
	.section	.nv.info,"",@"SHT_CUDA_INFO"
	.align	4


	//----- nvinfo : EIATTR_REGCOUNT
	.align		4
        /*0000*/ 	.byte	0x04, 0x2f
        /*0002*/ 	.short	(.L_2 - .L_1)
	.align		4
.L_1:
        /*0004*/ 	.word	index@(triton_poi_fused__to_copy__unsafe_index_add_arange_clamp_floor_mul_rsub_sub_4)
        /*0008*/ 	.word	0x00000020


	//----- nvinfo : EIATTR_MIN_STACK_SIZE
	.align		4
.L_2:
        /*000c*/ 	.byte	0x04, 0x12
        /*000e*/ 	.short	(.L_4 - .L_3)
	.align		4
.L_3:
        /*0010*/ 	.word	index@(triton_poi_fused__to_copy__unsafe_index_add_arange_clamp_floor_mul_rsub_sub_4)
        /*0014*/ 	.word	0x00000000


	//----- nvinfo : EIATTR_FRAME_SIZE
	.align		4
.L_4:
        /*0018*/ 	.byte	0x04, 0x11
        /*001a*/ 	.short	(.L_6 - .L_5)
	.align		4
.L_5:
        /*001c*/ 	.word	index@(triton_poi_fused__to_copy__unsafe_index_add_arange_clamp_floor_mul_rsub_sub_4)
        /*0020*/ 	.word	0x00000000


	//----- nvinfo : EIATTR_MIN_STACK_SIZE
	.align		4
.L_6:
        /*0024*/ 	.byte	0x04, 0x12
        /*0026*/ 	.short	(.L_8 - .L_7)
	.align		4
.L_7:
        /*0028*/ 	.word	index@(triton_poi_fused__to_copy__unsafe_index_add_arange_clamp_floor_mul_rsub_sub_4)
        /*002c*/ 	.word	0x00000000
.L_8:


//--------------------- .nv.info.triton_poi_fused__to_copy__unsafe_index_add_arange_clamp_floor_mul_rsub_sub_4 --------------------------
	.section	.nv.info.triton_poi_fused__to_copy__unsafe_index_add_arange_clamp_floor_mul_rsub_sub_4,"",@"SHT_CUDA_INFO"
	.sectionflags	@""
	.align	4


	//----- nvinfo : EIATTR_CUDA_API_VERSION
	.align		4
        /*0000*/ 	.byte	0x04, 0x37
        /*0002*/ 	.short	(.L_10 - .L_9)
.L_9:
        /*0004*/ 	.word	0x0000007c


	//----- nvinfo : EIATTR_KPARAM_INFO
	.align		4
.L_10:
        /*0008*/ 	.byte	0x04, 0x17
        /*000a*/ 	.short	(.L_12 - .L_11)
.L_11:
        /*000c*/ 	.word	0x00000000
        /*0010*/ 	.short	0x000a
        /*0012*/ 	.short	0x0050
        /*0014*/ 	.byte	0x00, 0xf0, 0x11, 0x00


	//----- nvinfo : EIATTR_KPARAM_INFO
	.align		4
.L_12:
        /*0018*/ 	.byte	0x04, 0x17
        /*001a*/ 	.short	(.L_14 - .L_13)
.L_13:
        /*001c*/ 	.word	0x00000000
        /*0020*/ 	.short	0x0009
        /*0022*/ 	.short	0x0048
        /*0024*/ 	.byte	0x00, 0xf4, 0x21, 0x00


	//----- nvinfo : EIATTR_KPARAM_INFO
	.align		4
.L_14:
        /*0028*/ 	.byte	0x04, 0x17
        /*002a*/ 	.short	(.L_16 - .L_15)
.L_15:
        /*002c*/ 	.word	0x00000000
        /*0030*/ 	.short	0x0008
        /*0032*/ 	.short	0x0040
        /*0034*/ 	.byte	0x00, 0xf4, 0x21, 0x00


	//----- nvinfo : EIATTR_KPARAM_INFO
	.align		4
.L_16:
        /*0038*/ 	.byte	0x04, 0x17
        /*003a*/ 	.short	(.L_18 - .L_17)
.L_17:
        /*003c*/ 	.word	0x00000000
        /*0040*/ 	.short	0x0007
        /*0042*/ 	.short	0x0038
        /*0044*/ 	.byte	0x00, 0xf4, 0x21, 0x00


	//----- nvinfo : EIATTR_KPARAM_INFO
	.align		4
.L_18:
        /*0048*/ 	.byte	0x04, 0x17
        /*004a*/ 	.short	(.L_20 - .L_19)
.L_19:
        /*004c*/ 	.word	0x00000000
        /*0050*/ 	.short	0x0006
        /*0052*/ 	.short	0x0030
        /*0054*/ 	.byte	0x00, 0xf4, 0x21, 0x00


	//----- nvinfo : EIATTR_KPARAM_INFO
	.align		4
.L_20:
        /*0058*/ 	.byte	0x04, 0x17
        /*005a*/ 	.short	(.L_22 - .L_21)
.L_21:
        /*005c*/ 	.word	0x00000000
        /*0060*/ 	.short	0x0005
        /*0062*/ 	.short	0x0028
        /*0064*/ 	.byte	0x00, 0xf4, 0x21, 0x00


	//----- nvinfo : EIATTR_KPARAM_INFO
	.align		4
.L_22:
        /*0068*/ 	.byte	0x04, 0x17
        /*006a*/ 	.short	(.L_24 - .L_23)
.L_23:
        /*006c*/ 	.word	0x00000000
        /*0070*/ 	.short	0x0004
        /*0072*/ 	.short	0x0020
        /*0074*/ 	.byte	0x00, 0xf4, 0x21, 0x00


	//----- nvinfo : EIATTR_KPARAM_INFO
	.align		4
.L_24:
        /*0078*/ 	.byte	0x04, 0x17
        /*007a*/ 	.short	(.L_26 - .L_25)
.L_25:
        /*007c*/ 	.word	0x00000000
        /*0080*/ 	.short	0x0003
        /*0082*/ 	.short	0x0018
        /*0084*/ 	.byte	0x00, 0xf4, 0x21, 0x00


	//----- nvinfo : EIATTR_KPARAM_INFO
	.align		4
.L_26:
        /*0088*/ 	.byte	0x04, 0x17
        /*008a*/ 	.short	(.L_28 - .L_27)
.L_27:
        /*008c*/ 	.word	0x00000000
        /*0090*/ 	.short	0x0002
        /*0092*/ 	.short	0x0010
        /*0094*/ 	.byte	0x00, 0xf4, 0x21, 0x00


	//----- nvinfo : EIATTR_KPARAM_INFO
	.align		4
.L_28:
        /*0098*/ 	.byte	0x04, 0x17
        /*009a*/ 	.short	(.L_30 - .L_29)
.L_29:
        /*009c*/ 	.word	0x00000000
        /*00a0*/ 	.short	0x0001
        /*00a2*/ 	.short	0x0008
        /*00a4*/ 	.byte	0x00, 0xf4, 0x21, 0x00


	//----- nvinfo : EIATTR_KPARAM_INFO
	.align		4
.L_30:
        /*00a8*/ 	.byte	0x04, 0x17
        /*00aa*/ 	.short	(.L_32 - .L_31)
.L_31:
        /*00ac*/ 	.word	0x00000000
        /*00b0*/ 	.short	0x0000
        /*00b2*/ 	.short	0x0000
        /*00b4*/ 	.byte	0x00, 0xf4, 0x21, 0x00


	//----- nvinfo : EIATTR_SPARSE_MMA_MASK
	.align		4
.L_32:
        /*00b8*/ 	.byte	0x03, 0x50
        /*00ba*/ 	.short	0x0000


	//----- nvinfo : EIATTR_MAXREG_COUNT
	.align		4
        /*00bc*/ 	.byte	0x03, 0x1b
        /*00be*/ 	.short	0x00ff


	//----- nvinfo : EIATTR_EXIT_INSTR_OFFSETS
	.align		4
        /*00c0*/ 	.byte	0x04, 0x1c
        /*00c2*/ 	.short	(.L_34 - .L_33)


	//   ....[0]....
.L_33:
        /*00c4*/ 	.word	0x00000ec0


	//----- nvinfo : EIATTR_REQNTID
	.align		4
.L_34:
        /*00c8*/ 	.byte	0x04, 0x10
        /*00ca*/ 	.short	(.L_36 - .L_35)
.L_35:
        /*00cc*/ 	.word	0x00000080
        /*00d0*/ 	.word	0x00000001
        /*00d4*/ 	.word	0x00000001


	//----- nvinfo : EIATTR_CBANK_PARAM_SIZE
	.align		4
.L_36:
        /*00d8*/ 	.byte	0x03, 0x19
        /*00da*/ 	.short	0x0054


	//----- nvinfo : EIATTR_PARAM_CBANK
	.align		4
        /*00dc*/ 	.byte	0x04, 0x0a
        /*00de*/ 	.short	(.L_38 - .L_37)
	.align		4
.L_37:
        /*00e0*/ 	.word	index@(.nv.constant0.triton_poi_fused__to_copy__unsafe_index_add_arange_clamp_floor_mul_rsub_sub_4)
        /*00e4*/ 	.short	0x0210
        /*00e6*/ 	.short	0x0054


	//----- nvinfo : EIATTR_SW_WAR
	.align		4
.L_38:
        /*00e8*/ 	.byte	0x04, 0x36
        /*00ea*/ 	.short	(.L_40 - .L_39)
.L_39:
        /*00ec*/ 	.word	0x00000008
.L_40:


//--------------------- .nv.callgraph             --------------------------
	.section	.nv.callgraph,"",@"SHT_CUDA_CALLGRAPH"
	.align	4
	.sectionentsize	8
	.align		4
        /*0000*/ 	.word	0x00000000
	.align		4
        /*0004*/ 	.word	0xffffffff
	.align		4
        /*0008*/ 	.word	0x00000000
	.align		4
        /*000c*/ 	.word	0xfffffffe
	.align		4
        /*0010*/ 	.word	0x00000000
	.align		4
        /*0014*/ 	.word	0xfffffffd
	.align		4
        /*0018*/ 	.word	0x00000000
	.align		4
        /*001c*/ 	.word	0xfffffffc


//--------------------- .nv.constant4             --------------------------
	.section	.nv.constant4,"a",@progbits
	.align	8
	.align		8
.nv.constant4:
        /*0000*/ 	.dword	_$_str


//--------------------- .text.triton_poi_fused__to_copy__unsafe_index_add_arange_clamp_floor_mul_rsub_sub_4 --------------------------
	.section	.text.triton_poi_fused__to_copy__unsafe_index_add_arange_clamp_floor_mul_rsub_sub_4,"ax",@progbits
	.align	128
        .global         triton_poi_fused__to_copy__unsafe_index_add_arange_clamp_floor_mul_rsub_sub_4
        .type           triton_poi_fused__to_copy__unsafe_index_add_arange_clamp_floor_mul_rsub_sub_4,@function
        .size           triton_poi_fused__to_copy__unsafe_index_add_arange_clamp_floor_mul_rsub_sub_4,(.L_x_1 - triton_poi_fused__to_copy__unsafe_index_add_arange_clamp_floor_mul_rsub_sub_4)
        .other          triton_poi_fused__to_copy__unsafe_index_add_arange_clamp_floor_mul_rsub_sub_4,@"STO_CUDA_ENTRY STV_DEFAULT"
triton_poi_fused__to_copy__unsafe_index_add_arange_clamp_floor_mul_rsub_sub_4:
.text.triton_poi_fused__to_copy__unsafe_index_add_arange_clamp_floor_mul_rsub_sub_4:
[----:B------:R-:W-:Y:S01]  /*0000*/  LDC R1, c[0x0][0x28] ;  /* 0x00000a00ff017b82 */ /* 0x000fe20000000800 */
[----:B------:R-:W1:Y:S07]  /*0010*/  S2R R2, SR_TID.X ;  /* 0x0000000000027919 */ /* 0x000e6e0000002100 */
[----:B------:R-:W2:Y:S01]  /*0020*/  LDC.64 R6, c[0x0][0x220] ;  /* 0x00008800ff067b82 */ /* 0x000ea20000000a00 */
[----:B------:R-:W-:Y:S01]  /*0030*/  ULDC.64 UR4, c[0x0][0x208] ;  /* 0x0000820000047ab9 */ /* 0x000fe20000000a00 */
[----:B------:R-:W-:Y:S01]  /*0040*/  ULDC.64 UR6, c[0x0][0x228] ;  /* 0x00008a0000067ab9 */ /* 0x000fe20000000a00 */
[----:B------:R-:W3:Y:S05]  /*0050*/  S2R R3, SR_CTAID.X ;  /* 0x0000000000037919 */ /* 0x000eea0000002500 */
[----:B------:R-:W4:Y:S08]  /*0060*/  LDC.64 R8, c[0x0][0x218] ;  /* 0x00008600ff087b82 */ /* 0x000f300000000a00 */
[----:B------:R-:W5:Y:S08]  /*0070*/  LDC.64 R4, c[0x0][0x230] ;  /* 0x00008c00ff047b82 */ /* 0x000f700000000a00 */
[----:B------:R-:W5:Y:S01]  /*0080*/  LDC.64 R18, c[0x0][0x240] ;  /* 0x00009000ff127b82 */ /* 0x000f620000000a00 */
[----:B-1----:R-:W-:-:S07]  /*0090*/  LOP3.LUT R2, R2, 0x7f, RZ, 0xc0, !PT ;  /* 0x0000007f02027812 */ /* 0x002fce00078ec0ff */
[----:B------:R-:W1:Y:S01]  /*00a0*/  LDC.64 R14, c[0x0][0x248] ;  /* 0x00009200ff0e7b82 */ /* 0x000e620000000a00 */
[----:B---3--:R-:W-:Y:S02]  /*00b0*/  SHF.R.S32.HI R17, RZ, 0x18, R3 ;  /* 0x00000018ff117819 */ /* 0x008fe40000011403 */
[----:B------:R-:W-:Y:S02]  /*00c0*/  LEA R2, R3, R2, 0x7 ;  /* 0x0000000203027211 */ /* 0x000fe400078e38ff */
[----:B------:R-:W-:-:S04]  /*00d0*/  SGXT R17, R17, 0x1 ;  /* 0x000000011111781a */ /* 0x000fc80000000200 */
[----:B------:R-:W-:-:S04]  /*00e0*/  LEA.HI R0, R17, R2, RZ, 0x4 ;  /* 0x0000000211007211 */ /* 0x000fc800078f20ff */
[----:B------:R-:W-:Y:S02]  /*00f0*/  LOP3.LUT R3, R0, 0xfffffff0, RZ, 0xc0, !PT ;  /* 0xfffffff000037812 */ /* 0x000fe400078ec0ff */
[----:B------:R-:W-:Y:S02]  /*0100*/  SHF.R.S32.HI R0, RZ, 0x4, R0 ;  /* 0x00000004ff007819 */ /* 0x000fe40000011400 */
[----:B------:R-:W-:Y:S02]  /*0110*/  IADD3 R3, R2, -R3, RZ ;  /* 0x8000000302037210 */ /* 0x000fe40007ffe0ff */
[----:B------:R-:W-:-:S04]  /*0120*/  LEA.HI R10, R0, R0, RZ, 0x4 ;  /* 0x00000000000a7211 */ /* 0x000fc800078f20ff */
[----:B------:R-:W-:Y:S01]  /*0130*/  LOP3.LUT R13, R10, 0xfffffff0, RZ, 0xc0, !PT ;  /* 0xfffffff00a0d7812 */ /* 0x000fe200078ec0ff */
[----:B--2---:R-:W-:-:S03]  /*0140*/  IMAD.WIDE R10, R3, 0x8, R6 ;  /* 0x00000008030a7825 */ /* 0x004fc600078e0206 */
[----:B------:R-:W-:-:S03]  /*0150*/  IADD3 R0, R0, -R13, RZ ;  /* 0x8000000d00007210 */ /* 0x000fc60007ffe0ff */
[----:B------:R-:W2:Y:S02]  /*0160*/  LDG.E.EL.64 R10, desc[UR4][R10.64] ;  /* 0x000000040a0a7981 */ /* 0x000ea4000c2e1b00 */
[----:B----4-:R-:W-:Y:S02]  /*0170*/  IMAD.WIDE R6, R0, 0x8, R8 ;  /* 0x0000000800067825 */ /* 0x010fe400078e0208 */
[----:B------:R-:W3:Y:S04]  /*0180*/  LDC.64 R8, c[0x0][0x238] ;  /* 0x00008e00ff087b82 */ /* 0x000ee80000000a00 */
[----:B------:R-:W4:Y:S01]  /*0190*/  LDG.E.EL.64 R6, desc[UR4][R6.64] ;  /* 0x0000000406067981 */ /* 0x000f22000c2e1b00 */
[----:B-----5:R-:W-:-:S06]  /*01a0*/  IMAD.WIDE R12, R3, 0x8, R4 ;  /* 0x00000008030c7825 */ /* 0x020fcc00078e0204 */
[----:B------:R-:W5:Y:S01]  /*01b0*/  LDG.E.EL.64 R12, desc[UR4][R12.64] ;  /* 0x000000040c0c7981 */ /* 0x000f62000c2e1b00 */
[----:B0-----:R-:W-:-:S06]  /*01c0*/  IMAD.WIDE R18, R3, 0x8, R18 ;  /* 0x0000000803127825 */ /* 0x001fcc00078e0212 */
[----:B------:R-:W5:Y:S01]  /*01d0*/  LDG.E.EL.64 R18, desc[UR4][R18.64] ;  /* 0x0000000412127981 */ /* 0x000f62000c2e1b00 */
[----:B---3--:R-:W-:-:S06]  /*01e0*/  IMAD.WIDE R4, R3, 0x8, R8 ;  /* 0x0000000803047825 */ /* 0x008fcc00078e0208 */
[----:B------:R-:W3:Y:S01]  /*01f0*/  LDG.E.EL.64 R4, desc[UR4][R4.64] ;  /* 0x0000000404047981 */ /* 0x000ee2000c2e1b00 */
[----:B-1----:R-:W-:Y:S01]  /*0200*/  IMAD.WIDE R8, R0, 0x8, R14 ;  /* 0x0000000800087825 */ /* 0x002fe200078e020e */
[----:B------:R-:W-:-:S04]  /*0210*/  LEA.HI R17, R17, R2, RZ, 0x8 ;  /* 0x0000000211117211 */ /* 0x000fc800078f40ff */
[----:B------:R-:W-:Y:S01]  /*0220*/  SHF.R.S32.HI R16, RZ, 0x8, R17 ;  /* 0x00000008ff107819 */ /* 0x000fe20000011411 */
[----:B------:R-:W3:Y:S01]  /*0230*/  LDG.E.EL.64 R8, desc[UR4][R8.64] ;  /* 0x0000000408087981 */ /* 0x000ee2000c2e1b00 */
[----:B--2---:R-:W-:Y:S02]  /*0240*/  IADD3 R15, P1, R10, 0xe, RZ ;  /* 0x0000000e0a0f7810 */ /* 0x004fe40007f3e0ff */
[----:B------:R-:W-:Y:S02]  /*0250*/  ISETP.GE.AND P0, PT, R11, RZ, PT ;  /* 0x000000ff0b00720c */ /* 0x000fe40003f06270 */
[----:B------:R-:W-:Y:S02]  /*0260*/  IADD3.X R21, RZ, R11, RZ, P1, !PT ;  /* 0x0000000bff157210 */ /* 0x000fe40000ffe4ff */
[----:B----4-:R-:W-:Y:S02]  /*0270*/  IADD3 R29, P1, R6, 0xe, RZ ;  /* 0x0000000e061d7810 */ /* 0x010fe40007f3e0ff */
[----:B------:R-:W-:-:S02]  /*0280*/  SEL R10, R15, R10, !P0 ;  /* 0x0000000a0f0a7207 */ /* 0x000fc40004000000 */
[----:B------:R-:W-:Y:S02]  /*0290*/  SEL R11, R21, R11, !P0 ;  /* 0x0000000b150b7207 */ /* 0x000fe40004000000 */
[----:B------:R-:W-:Y:S02]  /*02a0*/  ISETP.GE.AND P0, PT, R7, RZ, PT ;  /* 0x000000ff0700720c */ /* 0x000fe40003f06270 */
[----:B------:R-:W-:Y:S02]  /*02b0*/  IADD3.X R21, RZ, R7, RZ, P1, !PT ;  /* 0x00000007ff157210 */ /* 0x000fe40000ffe4ff */
[----:B------:R-:W-:Y:S02]  /*02c0*/  SEL R29, R29, R6, !P0 ;  /* 0x000000061d1d7207 */ /* 0x000fe40004000000 */
[----:B------:R-:W-:Y:S02]  /*02d0*/  SEL R7, R21, R7, !P0 ;  /* 0x0000000715077207 */ /* 0x000fe40004000000 */
[----:B-----5:R-:W-:-:S02]  /*02e0*/  IADD3 R21, P1, R12, 0xe, RZ ;  /* 0x0000000e0c157810 */ /* 0x020fc40007f3e0ff */
[----:B------:R-:W-:Y:S02]  /*02f0*/  ISETP.GE.AND P0, PT, R13, RZ, PT ;  /* 0x000000ff0d00720c */ /* 0x000fe40003f06270 */
[----:B------:R-:W-:Y:S02]  /*0300*/  IADD3.X R23, RZ, R13, RZ, P1, !PT ;  /* 0x0000000dff177210 */ /* 0x000fe40000ffe4ff */
[----:B------:R-:W-:Y:S02]  /*0310*/  SEL R6, R21, R12, !P0 ;  /* 0x0000000c15067207 */ /* 0x000fe40004000000 */
[----:B------:R-:W-:Y:S02]  /*0320*/  SEL R13, R23, R13, !P0 ;  /* 0x0000000d170d7207 */ /* 0x000fe40004000000 */
[----:B------:R-:W-:Y:S02]  /*0330*/  LEA R12, P0, R6, UR6, 0x2 ;  /* 0x00000006060c7c11 */ /* 0x000fe4000f8010ff */
[----:B------:R-:W-:-:S02]  /*0340*/  LEA R14, P2, R10, UR6, 0x2 ;  /* 0x000000060a0e7c11 */ /* 0x000fc4000f8410ff */
[----:B---3--:R-:W-:Y:S02]  /*0350*/  IADD3 R23, P1, R4, 0xe, RZ ;  /* 0x0000000e04177810 */ /* 0x008fe40007f3e0ff */
[----:B------:R-:W-:Y:S02]  /*0360*/  LEA.HI.X R13, R6, UR7, R13, 0x2, P0 ;  /* 0x00000007060d7c11 */ /* 0x000fe400080f140d */
[----:B------:R-:W-:Y:S02]  /*0370*/  ISETP.GE.AND P0, PT, R5, RZ, PT ;  /* 0x000000ff0500720c */ /* 0x000fe40003f06270 */
[----:B------:R-:W-:Y:S02]  /*0380*/  LEA.HI.X R15, R10, UR7, R11, 0x2, P2 ;  /* 0x000000070a0f7c11 */ /* 0x000fe400090f140b */
[----:B------:R-:W-:Y:S02]  /*0390*/  IADD3.X R17, RZ, R5, RZ, P1, !PT ;  /* 0x00000005ff117210 */ /* 0x000fe40000ffe4ff */
[----:B------:R-:W-:-:S02]  /*03a0*/  ISETP.GE.AND P1, PT, R19, RZ, PT ;  /* 0x000000ff1300720c */ /* 0x000fc40003f26270 */
[----:B------:R-:W-:Y:S02]  /*03b0*/  IADD3 R21, P2, R18, 0xe, RZ ;  /* 0x0000000e12157810 */ /* 0x000fe40007f5e0ff */
[----:B------:R-:W-:Y:S02]  /*03c0*/  SEL R6, R23, R4, !P0 ;  /* 0x0000000417067207 */ /* 0x000fe40004000000 */
[----:B------:R-:W-:Y:S02]  /*03d0*/  SEL R17, R17, R5, !P0 ;  /* 0x0000000511117207 */ /* 0x000fe40004000000 */
[----:B------:R-:W-:Y:S02]  /*03e0*/  SEL R20, R21, R18, !P1 ;  /* 0x0000001215147207 */ /* 0x000fe40004800000 */
[----:B------:R-:W-:Y:S02]  /*03f0*/  IADD3.X R25, RZ, R19, RZ, P2, !PT ;  /* 0x00000013ff197210 */ /* 0x000fe400017fe4ff */
[----:B------:R-:W-:Y:S01]  /*0400*/  LEA R18, P0, R6, UR6, 0x2 ;  /* 0x0000000606127c11 */ /* 0x000fe2000f8010ff */
[----:B------:R-:W-:Y:S01]  /*0410*/  IMAD R4, R16, 0xc4, RZ ;  /* 0x000000c410047824 */ /* 0x000fe200078e02ff */
[----:B------:R-:W-:-:S02]  /*0420*/  SEL R25, R25, R19, !P1 ;  /* 0x0000001319197207 */ /* 0x000fc40004800000 */
[----:B------:R-:W-:Y:S02]  /*0430*/  LEA R16, P1, R20, UR6, 0x2 ;  /* 0x0000000614107c11 */ /* 0x000fe4000f8210ff */
[----:B------:R-:W-:Y:S01]  /*0440*/  LEA.HI.X R19, R6, UR7, R17, 0x2, P0 ;  /* 0x0000000706137c11 */ /* 0x000fe200080f1411 */
[----:B------:R-:W-:Y:S01]  /*0450*/  IMAD R7, R7, 0x38, RZ ;  /* 0x0000003807077824 */ /* 0x000fe200078e02ff */
[----:B------:R-:W-:Y:S01]  /*0460*/  LEA.HI.X R17, R20, UR7, R25, 0x2, P1 ;  /* 0x0000000714117c11 */ /* 0x000fe200088f1419 */
[----:B------:R-:W-:-:S05]  /*0470*/  IMAD.WIDE.U32 R24, R29, 0x38, R18 ;  /* 0x000000381d187825 */ /* 0x000fca00078e0012 */
[----:B------:R-:W-:Y:S01]  /*0480*/  IADD3 R25, R7, R25, RZ ;  /* 0x0000001907197210 */ /* 0x000fe20007ffe0ff */
[----:B------:R-:W-:-:S04]  /*0490*/  IMAD.WIDE.U32 R10, R29, 0x38, R14 ;  /* 0x000000381d0a7825 */ /* 0x000fc800078e000e */
[----:B------:R-:W-:-:S04]  /*04a0*/  IMAD.WIDE.U32 R22, R29, 0x38, R12 ;  /* 0x000000381d167825 */ /* 0x000fc800078e000c */
[----:B------:R-:W-:-:S04]  /*04b0*/  IMAD.WIDE.U32 R28, R29, 0x38, R16 ;  /* 0x000000381d1c7825 */ /* 0x000fc800078e0010 */
[----:B------:R-:W-:Y:S01]  /*04c0*/  IMAD.WIDE R24, R4, 0x4, R24 ;  /* 0x0000000404187825 */ /* 0x000fe200078e0218 */
[----:B------:R-:W-:Y:S02]  /*04d0*/  IADD3 R11, R11, R7, RZ ;  /* 0x000000070b0b7210 */ /* 0x000fe40007ffe0ff */
[----:B------:R-:W-:Y:S02]  /*04e0*/  IADD3 R23, R7, R23, RZ ;  /* 0x0000001707177210 */ /* 0x000fe40007ffe0ff */
[----:B------:R-:W-:Y:S02]  /*04f0*/  IADD3 R29, R7, R29, RZ ;  /* 0x0000001d071d7210 */ /* 0x000fe40007ffe0ff */
[----:B------:R0:W2:Y:S02]  /*0500*/  LDG.E.EL R7, desc[UR4][R24.64] ;  /* 0x0000000418077981 */ /* 0x0000a4000c2e1900 */
[----:B0-----:R-:W0:Y:S02]  /*0510*/  LDC.64 R24, c[0x0][0x250] ;  /* 0x00009400ff187b82 */ /* 0x001e240000000a00 */
[----:B0-----:R-:W-:-:S06]  /*0520*/  IMAD.WIDE R24, R0, 0x8, R24 ;  /* 0x0000000800187825 */ /* 0x001fcc00078e0218 */
[----:B------:R-:W3:Y:S01]  /*0530*/  LDG.E.EL.64 R24, desc[UR4][R24.64] ;  /* 0x0000000418187981 */ /* 0x000ee2000c2e1b00 */
[----:B------:R-:W-:Y:S02]  /*0540*/  IADD3 R21, P2, R8, 0xe, RZ ;  /* 0x0000000e08157810 */ /* 0x000fe40007f5e0ff */
[----:B------:R-:W-:Y:S02]  /*0550*/  ISETP.GE.AND P0, PT, R9, RZ, PT ;  /* 0x000000ff0900720c */ /* 0x000fe40003f06270 */
[----:B------:R-:W-:Y:S02]  /*0560*/  IADD3.X R27, RZ, R9, RZ, P2, !PT ;  /* 0x00000009ff1b7210 */ /* 0x000fe400017fe4ff */
[----:B------:R-:W-:Y:S02]  /*0570*/  SEL R21, R21, R8, !P0 ;  /* 0x0000000815157207 */ /* 0x000fe40004000000 */
[----:B------:R-:W-:Y:S01]  /*0580*/  SEL R9, R27, R9, !P0 ;  /* 0x000000091b097207 */ /* 0x000fe20004000000 */
[----:B------:R-:W-:-:S04]  /*0590*/  IMAD.WIDE R28, R4, 0x4, R28 ;  /* 0x00000004041c7825 */ /* 0x000fc800078e021c */
[----:B------:R-:W-:Y:S01]  /*05a0*/  IMAD R9, R9, 0x38, RZ ;  /* 0x0000003809097824 */ /* 0x000fe200078e02ff */
[----:B------:R-:W4:Y:S01]  /*05b0*/  LDG.E.EL R8, desc[UR4][R28.64] ;  /* 0x000000041c087981 */ /* 0x000f22000c2e1900 */
[----:B------:R-:W-:-:S04]  /*05c0*/  IMAD.WIDE.U32 R26, R21, 0x38, R14 ;  /* 0x00000038151a7825 */ /* 0x000fc800078e000e */
[----:B------:R-:W-:Y:S01]  /*05d0*/  IMAD.WIDE R10, R4, 0x4, R10 ;  /* 0x00000004040a7825 */ /* 0x000fe200078e020a */
[----:B------:R-:W-:-:S03]  /*05e0*/  IADD3 R27, R27, R9, RZ ;  /* 0x000000091b1b7210 */ /* 0x000fc60007ffe0ff */
[C---:B------:R-:W-:Y:S01]  /*05f0*/  IMAD.WIDE R22, R4.reuse, 0x4, R22 ;  /* 0x0000000404167825 */ /* 0x040fe200078e0216 */
[----:B------:R0:W5:Y:S04]  /*0600*/  LDG.E.EL R5, desc[UR4][R10.64] ;  /* 0x000000040a057981 */ /* 0x000168000c2e1900 */
[----:B------:R1:W2:Y:S01]  /*0610*/  LDG.E.EL R6, desc[UR4][R22.64] ;  /* 0x0000000416067981 */ /* 0x0002a2000c2e1900 */
[----:B------:R-:W-:-:S04]  /*0620*/  IMAD.WIDE R26, R4, 0x4, R26 ;  /* 0x00000004041a7825 */ /* 0x000fc800078e021a */
[----:B0-----:R-:W-:-:S04]  /*0630*/  IMAD.WIDE.U32 R10, R21, 0x38, R12 ;  /* 0x00000038150a7825 */ /* 0x001fc800078e000c */
[----:B-1----:R-:W-:-:S04]  /*0640*/  IMAD.WIDE.U32 R22, R21, 0x38, R18 ;  /* 0x0000003815167825 */ /* 0x002fc800078e0012 */
[----:B------:R-:W-:Y:S01]  /*0650*/  IMAD.WIDE.U32 R20, R21, 0x38, R16 ;  /* 0x0000003815147825 */ /* 0x000fe200078e0010 */
[----:B------:R-:W-:Y:S02]  /*0660*/  IADD3 R11, R9, R11, RZ ;  /* 0x0000000b090b7210 */ /* 0x000fe40007ffe0ff */
[----:B------:R-:W-:Y:S02]  /*0670*/  IADD3 R23, R9, R23, RZ ;  /* 0x0000001709177210 */ /* 0x000fe40007ffe0ff */
[----:B------:R-:W-:Y:S02]  /*0680*/  IADD3 R21, R9, R21, RZ ;  /* 0x0000001509157210 */ /* 0x000fe40007ffe0ff */
[----:B------:R0:W2:Y:S01]  /*0690*/  LDG.E.EL R9, desc[UR4][R26.64] ;  /* 0x000000041a097981 */ /* 0x0000a2000c2e1900 */
[----:B------:R-:W-:-:S04]  /*06a0*/  IMAD.WIDE R10, R4, 0x4, R10 ;  /* 0x00000004040a7825 */ /* 0x000fc800078e020a */
[C---:B------:R-:W-:Y:S02]  /*06b0*/  IMAD.WIDE R22, R4.reuse, 0x4, R22 ;  /* 0x0000000404167825 */ /* 0x040fe400078e0216 */
[----:B------:R-:W2:Y:S02]  /*06c0*/  LDG.E.EL R10, desc[UR4][R10.64] ;  /* 0x000000040a0a7981 */ /* 0x000ea4000c2e1900 */
[----:B------:R-:W-:-:S06]  /*06d0*/  IMAD.WIDE R20, R4, 0x4, R20 ;  /* 0x0000000404147825 */ /* 0x000fcc00078e0214 */
[----:B------:R-:W2:Y:S04]  /*06e0*/  LDG.E.EL R20, desc[UR4][R20.64] ;  /* 0x0000000414147981 */ /* 0x000ea8000c2e1900 */
[----:B------:R1:W2:Y:S01]  /*06f0*/  LDG.E.EL R11, desc[UR4][R22.64] ;  /* 0x00000004160b7981 */ /* 0x0002a2000c2e1900 */
[----:B---3--:R-:W-:Y:S02]  /*0700*/  IADD3 R29, P1, R24, 0xe, RZ ;  /* 0x0000000e181d7810 */ /* 0x008fe40007f3e0ff */
[----:B------:R-:W-:Y:S02]  /*0710*/  ISETP.GE.AND P0, PT, R25, RZ, PT ;  /* 0x000000ff1900720c */ /* 0x000fe40003f06270 */
[----:B------:R-:W-:Y:S02]  /*0720*/  IADD3.X R28, RZ, R25, RZ, P1, !PT ;  /* 0x00000019ff1c7210 */ /* 0x000fe40000ffe4ff */
[----:B------:R-:W-:-:S02]  /*0730*/  SEL R29, R29, R24, !P0 ;  /* 0x000000181d1d7207 */ /* 0x000fc40004000000 */
[----:B------:R-:W-:-:S03]  /*0740*/  SEL R28, R28, R25, !P0 ;  /* 0x000000191c1c7207 */ /* 0x000fc60004000000 */
[----:B------:R-:W-:-:S04]  /*0750*/  IMAD.WIDE.U32 R24, R29, 0x38, R14 ;  /* 0x000000381d187825 */ /* 0x000fc800078e000e */
[----:B0-----:R-:W-:-:S05]  /*0760*/  IMAD R27, R28, 0x38, RZ ;  /* 0x000000381c1b7824 */ /* 0x001fca00078e02ff */
[----:B------:R-:W-:Y:S01]  /*0770*/  IADD3 R25, R25, R27, RZ ;  /* 0x0000001b19197210 */ /* 0x000fe20007ffe0ff */
[----:B-1----:R-:W-:-:S04]  /*0780*/  IMAD.WIDE.U32 R22, R29, 0x38, R12 ;  /* 0x000000381d167825 */ /* 0x002fc800078e000c */
[----:B------:R-:W-:Y:S01]  /*0790*/  IMAD.WIDE R24, R4, 0x4, R24 ;  /* 0x0000000404187825 */ /* 0x000fe200078e0218 */
[----:B------:R-:W-:-:S04]  /*07a0*/  IADD3 R23, R27, R23, RZ ;  /* 0x000000171b177210 */ /* 0x000fc80007ffe0ff */
[----:B------:R0:W3:Y:S01]  /*07b0*/  LDG.E.EL R21, desc[UR4][R24.64] ;  /* 0x0000000418157981 */ /* 0x0000e2000c2e1900 */
[----:B------:R-:W-:-:S06]  /*07c0*/  IMAD.WIDE R22, R4, 0x4, R22 ;  /* 0x0000000404167825 */ /* 0x000fcc00078e0216 */
[----:B------:R-:W2:Y:S01]  /*07d0*/  LDG.E.EL R22, desc[UR4][R22.64] ;  /* 0x0000000416167981 */ /* 0x000ea2000c2e1900 */
[----:B0-----:R-:W-:-:S05]  /*07e0*/  IMAD.WIDE.U32 R24, R29, 0x38, R18 ;  /* 0x000000381d187825 */ /* 0x001fca00078e0012 */
[----:B------:R-:W-:-:S03]  /*07f0*/  IADD3 R25, R27, R25, RZ ;  /* 0x000000191b197210 */ /* 0x000fc60007ffe0ff */
[----:B------:R-:W-:-:S05]  /*0800*/  IMAD.WIDE R24, R4, 0x4, R24 ;  /* 0x0000000404187825 */ /* 0x000fca00078e0218 */
[----:B------:R0:W2:Y:S02]  /*0810*/  LDG.E.EL R23, desc[UR4][R24.64] ;  /* 0x0000000418177981 */ /* 0x0000a4000c2e1900 */
[----:B0-----:R-:W-:-:S05]  /*0820*/  IMAD.WIDE.U32 R24, R29, 0x38, R16 ;  /* 0x000000381d187825 */ /* 0x001fca00078e0010 */
[----:B------:R-:W-:Y:S02]  /*0830*/  IADD3 R27, R27, R25, RZ ;  /* 0x000000191b1b7210 */ /* 0x000fe40007ffe0ff */
[----:B------:R-:W-:-:S05]  /*0840*/  MOV R26, R24 ;  /* 0x00000018001a7202 */ /* 0x000fca0000000f00 */
[----:B------:R-:W-:Y:S02]  /*0850*/  IMAD.WIDE R28, R4, 0x4, R26 ;  /* 0x00000004041c7825 */ /* 0x000fe400078e021a */
[----:B------:R-:W0:Y:S03]  /*0860*/  LDC.64 R26, c[0x0][0x258] ;  /* 0x00009600ff1a7b82 */ /* 0x000e260000000a00 */
[----:B------:R0:W2:Y:S02]  /*0870*/  LDG.E.EL R24, desc[UR4][R28.64] ;  /* 0x000000041c187981 */ /* 0x0000a4000c2e1900 */
[----:B0-----:R-:W-:-:S05]  /*0880*/  IMAD.WIDE R28, R0, 0x8, R26 ;  /* 0x00000008001c7825 */ /* 0x001fca00078e021a */
[----:B------:R-:W2:Y:S01]  /*0890*/  LDG.E.EL.64 R26, desc[UR4][R28.64] ;  /* 0x000000041c1a7981 */ /* 0x000ea2000c2e1b00 */
[----:B------:R-:W-:-:S05]  /*08a0*/  I2FP.F32.S32 R3, R3 ;  /* 0x0000000300037245 */ /* 0x000fca0000201400 */
[----:B------:R-:W-:Y:S01]  /*08b0*/  FADD R3, R3, 0.5 ;  /* 0x3f00000003037421 */ /* 0x000fe20000000000 */
[----:B------:R-:W-:-:S05]  /*08c0*/  I2FP.F32.S32 R0, R0 ;  /* 0x0000000000007245 */ /* 0x000fca0000201400 */
[----:B------:R-:W-:Y:S01]  /*08d0*/  FADD R0, R0, 0.5 ;  /* 0x3f00000000007421 */ /* 0x000fe20000000000 */
[----:B--2---:R-:W-:Y:S02]  /*08e0*/  IADD3 R25, P1, R26, 0xe, RZ ;  /* 0x0000000e1a197810 */ /* 0x004fe40007f3e0ff */
[----:B------:R-:W-:Y:S02]  /*08f0*/  ISETP.GE.AND P0, PT, R27, RZ, PT ;  /* 0x000000ff1b00720c */ /* 0x000fe40003f06270 */
[----:B------:R-:W-:Y:S02]  /*0900*/  IADD3.X R29, RZ, R27, RZ, P1, !PT ;  /* 0x0000001bff1d7210 */ /* 0x000fe40000ffe4ff */
[----:B------:R-:W-:Y:S02]  /*0910*/  SEL R25, R25, R26, !P0 ;  /* 0x0000001a19197207 */ /* 0x000fe40004000000 */
[----:B------:R-:W-:-:S03]  /*0920*/  SEL R27, R29, R27, !P0 ;  /* 0x0000001b1d1b7207 */ /* 0x000fc60004000000 */
[----:B------:R-:W-:-:S04]  /*0930*/  IMAD.WIDE.U32 R14, R25, 0x38, R14 ;  /* 0x00000038190e7825 */ /* 0x000fc800078e000e */
[----:B------:R-:W-:Y:S02]  /*0940*/  IMAD R27, R27, 0x38, RZ ;  /* 0x000000381b1b7824 */ /* 0x000fe400078e02ff */
[----:B------:R-:W-:-:S03]  /*0950*/  IMAD.WIDE.U32 R12, R25, 0x38, R12 ;  /* 0x00000038190c7825 */ /* 0x000fc600078e000c */
[----:B------:R-:W-:Y:S01]  /*0960*/  IADD3 R15, R15, R27, RZ ;  /* 0x0000001b0f0f7210 */ /* 0x000fe20007ffe0ff */
[----:B------:R-:W-:Y:S01]  /*0970*/  IMAD.WIDE.U32 R18, R25, 0x38, R18 ;  /* 0x0000003819127825 */ /* 0x000fe200078e0012 */
[----:B------:R-:W-:-:S03]  /*0980*/  IADD3 R13, R27, R13, RZ ;  /* 0x0000000d1b0d7210 */ /* 0x000fc60007ffe0ff */
[----:B------:R-:W-:Y:S01]  /*0990*/  IMAD.WIDE R14, R4, 0x4, R14 ;  /* 0x00000004040e7825 */ /* 0x000fe200078e020e */
[----:B------:R-:W-:-:S03]  /*09a0*/  IADD3 R19, R27, R19, RZ ;  /* 0x000000131b137210 */ /* 0x000fc60007ffe0ff */
[----:B------:R-:W-:Y:S02]  /*09b0*/  IMAD.WIDE.U32 R16, R25, 0x38, R16 ;  /* 0x0000003819107825 */ /* 0x000fe400078e0010 */
[----:B------:R0:W2:Y:S02]  /*09c0*/  LDG.E.EL R14, desc[UR4][R14.64] ;  /* 0x000000040e0e7981 */ /* 0x0000a4000c2e1900 */
[----:B------:R-:W-:Y:S01]  /*09d0*/  IMAD.WIDE R12, R4, 0x4, R12 ;  /* 0x00000004040c7825 */ /* 0x000fe200078e020c */
[----:B------:R-:W-:-:S03]  /*09e0*/  IADD3 R17, R27, R17, RZ ;  /* 0x000000111b117210 */ /* 0x000fc60007ffe0ff */
[C---:B------:R-:W-:Y:S02]  /*09f0*/  IMAD.WIDE R18, R4.reuse, 0x4, R18 ;  /* 0x0000000404127825 */ /* 0x040fe400078e0212 */
[----:B------:R1:W2:Y:S02]  /*0a00*/  LDG.E.EL R12, desc[UR4][R12.64] ;  /* 0x000000040c0c7981 */ /* 0x0002a4000c2e1900 */
[----:B------:R-:W-:Y:S02]  /*0a10*/  IMAD.WIDE R16, R4, 0x4, R16 ;  /* 0x0000000404107825 */ /* 0x000fe400078e0210 */
[----:B------:R1:W2:Y:S04]  /*0a20*/  LDG.E.EL R18, desc[UR4][R18.64] ;  /* 0x0000000412127981 */ /* 0x0002a8000c2e1900 */
[----:B------:R1:W2:Y:S01]  /*0a30*/  LDG.E.EL R16, desc[UR4][R16.64] ;  /* 0x0000000410107981 */ /* 0x0002a2000c2e1900 */
[----:B0-----:R-:W-:-:S10]  /*0a40*/  HFMA2.MMA R15, -RZ, RZ, 1.84375, 0 ;  /* 0x3f600000ff0f7435 */ /* 0x001fd400000001ff */
[----:B------:R-:W-:-:S04]  /*0a50*/  FFMA R3, R3, R15, -0.5 ;  /* 0xbf00000003037423 */ /* 0x000fc8000000000f */
[----:B------:R-:W0:Y:S01]  /*0a60*/  FRND.FTZ.FLOOR R4, R3 ;  /* 0x0000000300047307 */ /* 0x000e220000215000 */
[----:B------:R-:W-:Y:S01]  /*0a70*/  FFMA R0, R0, R15, -0.5 ;  /* 0xbf00000000007423 */ /* 0x000fe2000000000f */
[----:B0-----:R-:W-:-:S05]  /*0a80*/  FADD R4, R3, -R4 ;  /* 0x8000000403047221 */ /* 0x001fca0000000000 */
[----:B------:R-:W-:-:S04]  /*0a90*/  FSETP.GTU.AND P0, PT, R4, RZ, PT ;  /* 0x000000ff0400720b */ /* 0x000fc80003f0c000 */
[----:B------:R-:W-:Y:S01]  /*0aa0*/  FSEL R4, R4, RZ, P0 ;  /* 0x000000ff04047208 */ /* 0x000fe20000000000 */
[----:B-1----:R-:W0:Y:S03]  /*0ab0*/  FRND.FTZ.FLOOR R13, R0 ;  /* 0x00000000000d7307 */ /* 0x002e260000215000 */
[C---:B------:R-:W-:Y:S02]  /*0ac0*/  FSETP.GEU.AND P1, PT, R4.reuse, 1, PT ;  /* 0x3f8000000400780b */ /* 0x040fe40003f2e000 */
[----:B------:R-:W-:Y:S01]  /*0ad0*/  FSETP.NAN.AND P0, PT, R4, R4, PT ;  /* 0x000000040400720b */ /* 0x000fe20003f08000 */
[----:B------:R-:W-:Y:S01]  /*0ae0*/  HFMA2.MMA R19, -RZ, RZ, 1.90625, 0 ;  /* 0x3fa00000ff137435 */ /* 0x000fe200000001ff */
[----:B------:R-:W-:-:S09]  /*0af0*/  MOV R3, 0x3f400000 ;  /* 0x3f40000000037802 */ /* 0x000fd20000000f00 */
[----:B------:R-:W-:Y:S01]  /*0b00*/  @P1 FSEL R4, R4, 1, P0 ;  /* 0x3f80000004041808 */ /* 0x000fe20000000000 */
[----:B0-----:R-:W-:-:S04]  /*0b10*/  FADD R13, R0, -R13 ;  /* 0x8000000d000d7221 */ /* 0x001fc80000000000 */
[----:B------:R-:W-:Y:S01]  /*0b20*/  FADD R26, R4, 1 ;  /* 0x3f800000041a7421 */ /* 0x000fe20000000000 */
[----:B------:R-:W-:-:S03]  /*0b30*/  FSETP.GTU.AND P0, PT, R13, RZ, PT ;  /* 0x000000ff0d00720b */ /* 0x000fc60003f0c000 */
[----:B------:R-:W-:Y:S01]  /*0b40*/  FFMA R15, R26, -R3, 3.75 ;  /* 0x407000001a0f7423 */ /* 0x000fe20000000803 */
[----:B------:R-:W-:Y:S01]  /*0b50*/  FSEL R0, R13, RZ, P0 ;  /* 0x000000ff0d007208 */ /* 0x000fe20000000000 */
[C---:B------:R-:W-:Y:S01]  /*0b60*/  FADD R28, -R4.reuse, 1 ;  /* 0x3f800000041c7421 */ /* 0x040fe20000000100 */
[----:B------:R-:W-:Y:S01]  /*0b70*/  FFMA R13, R4, R19, -2.25 ;  /* 0xc0100000040d7423 */ /* 0x000fe20000000013 */
[----:B------:R-:W-:Y:S01]  /*0b80*/  FFMA R15, R26, R15, -6 ;  /* 0xc0c000001a0f7423 */ /* 0x000fe2000000000f */
[----:B------:R-:W-:Y:S02]  /*0b90*/  FSETP.GEU.AND P1, PT, R0, 1, PT ;  /* 0x3f8000000000780b */ /* 0x000fe40003f2e000 */
[----:B------:R-:W-:Y:S01]  /*0ba0*/  FMUL R13, R4, R13 ;  /* 0x0000000d040d7220 */ /* 0x000fe20000400000 */
[----:B------:R-:W-:Y:S01]  /*0bb0*/  FFMA R26, R26, R15, 3 ;  /* 0x404000001a1a7423 */ /* 0x000fe2000000000f */
[----:B------:R-:W-:Y:S02]  /*0bc0*/  FFMA R15, R28, R19, -2.25 ;  /* 0xc01000001c0f7423 */ /* 0x000fe40000000013 */
[C---:B------:R-:W-:Y:S01]  /*0bd0*/  FFMA R13, R4.reuse, R13, 1 ;  /* 0x3f800000040d7423 */ /* 0x040fe2000000000d */
[----:B------:R-:W-:Y:S01]  /*0be0*/  FADD R4, -R4, 2 ;  /* 0x4000000004047421 */ /* 0x000fe20000000100 */
[----:B------:R-:W-:Y:S01]  /*0bf0*/  FMUL R15, R28, R15 ;  /* 0x0000000f1c0f7220 */ /* 0x000fe20000400000 */
[----:B------:R-:W-:-:S03]  /*0c00*/  FSETP.NAN.AND P0, PT, R0, R0, PT ;  /* 0x000000000000720b */ /* 0x000fc60003f08000 */
[----:B------:R-:W-:Y:S01]  /*0c10*/  FFMA R28, R28, R15, 1 ;  /* 0x3f8000001c1c7423 */ /* 0x000fe2000000000f */
[----:B------:R-:W-:Y:S01]  /*0c20*/  FFMA R15, R4, -R3, 3.75 ;  /* 0x40700000040f7423 */ /* 0x000fe20000000803 */
[----:B------:R-:W-:-:S03]  /*0c30*/  @P1 FSEL R0, R0, 1, P0 ;  /* 0x3f80000000001808 */ /* 0x000fc60000000000 */
[----:B------:R-:W-:-:S04]  /*0c40*/  FFMA R15, R4, R15, -6 ;  /* 0xc0c00000040f7423 */ /* 0x000fc8000000000f */
[----:B------:R-:W-:Y:S01]  /*0c50*/  FFMA R15, R4, R15, 3 ;  /* 0x40400000040f7423 */ /* 0x000fe2000000000f */
[----:B------:R-:W-:-:S04]  /*0c60*/  FADD R4, -R0, 1 ;  /* 0x3f80000000047421 */ /* 0x000fc80000000100 */
[----:B------:R-:W-:Y:S01]  /*0c70*/  FFMA R17, R4, R19, -2.25 ;  /* 0xc010000004117423 */ /* 0x000fe20000000013 */
[----:B-----5:R-:W-:-:S03]  /*0c80*/  FMUL R5, R5, R26 ;  /* 0x0000001a05057220 */ /* 0x020fc60000400000 */
[----:B------:R-:W-:-:S04]  /*0c90*/  FMUL R17, R4, R17 ;  /* 0x0000001104117220 */ /* 0x000fc80000400000 */
[----:B------:R-:W-:Y:S01]  /*0ca0*/  FFMA R17, R4, R17, 1 ;  /* 0x3f80000004117423 */ /* 0x000fe20000000011 */
[----:B------:R-:W-:Y:S01]  /*0cb0*/  FFMA R4, R6, R13, R5 ;  /* 0x0000000d06047223 */ /* 0x000fe20000000005 */
[----:B------:R-:W-:-:S04]  /*0cc0*/  FADD R6, R0, 1 ;  /* 0x3f80000000067421 */ /* 0x000fc80000000000 */
[----:B------:R-:W-:Y:S01]  /*0cd0*/  FFMA R5, R6, -R3, 3.75 ;  /* 0x4070000006057423 */ /* 0x000fe20000000803 */
[----:B------:R-:W-:-:S03]  /*0ce0*/  FMUL R9, R9, R26 ;  /* 0x0000001a09097220 */ /* 0x000fc60000400000 */
[----:B------:R-:W-:Y:S01]  /*0cf0*/  FFMA R5, R6, R5, -6 ;  /* 0xc0c0000006057423 */ /* 0x000fe20000000005 */
[-C--:B------:R-:W-:Y:S01]  /*0d00*/  FFMA R7, R7, R28.reuse, R4 ;  /* 0x0000001c07077223 */ /* 0x080fe20000000004 */
[----:B------:R-:W-:Y:S01]  /*0d10*/  FFMA R19, R0, R19, -2.25 ;  /* 0xc010000000137423 */ /* 0x000fe20000000013 */
[----:B------:R-:W-:Y:S01]  /*0d20*/  FFMA R10, R10, R13, R9 ;  /* 0x0000000d0a0a7223 */ /* 0x000fe20000000009 */
[----:B------:R-:W-:Y:S02]  /*0d30*/  FFMA R6, R6, R5, 3 ;  /* 0x4040000006067423 */ /* 0x000fe40000000005 */
[----:B------:R-:W0:Y:S01]  /*0d40*/  LDC.64 R4, c[0x0][0x210] ;  /* 0x00008400ff047b82 */ /* 0x000e220000000a00 */
[----:B------:R-:W-:Y:S01]  /*0d50*/  FMUL R19, R0, R19 ;  /* 0x0000001300137220 */ /* 0x000fe20000400000 */
[----:B------:R-:W-:Y:S01]  /*0d60*/  FFMA R11, R11, R28, R10 ;  /* 0x0000001c0b0b7223 */ /* 0x000fe2000000000a */
[----:B------:R-:W-:Y:S01]  /*0d70*/  FMUL R22, R22, R13 ;  /* 0x0000000d16167220 */ /* 0x000fe20000400000 */
[----:B----4-:R-:W-:Y:S01]  /*0d80*/  FFMA R7, R8, R15, R7 ;  /* 0x0000000f08077223 */ /* 0x010fe20000000007 */
[----:B------:R-:W-:Y:S01]  /*0d90*/  FFMA R8, R0, R19, 1 ;  /* 0x3f80000000087423 */ /* 0x000fe20000000013 */
[----:B------:R-:W-:Y:S01]  /*0da0*/  FFMA R11, R20, R15, R11 ;  /* 0x0000000f140b7223 */ /* 0x000fe2000000000b */
[----:B------:R-:W-:Y:S01]  /*0db0*/  FADD R0, -R0, 2 ;  /* 0x4000000000007421 */ /* 0x000fe20000000100 */
[----:B---3--:R-:W-:-:S02]  /*0dc0*/  FFMA R22, R21, R26, R22 ;  /* 0x0000001a15167223 */ /* 0x008fc40000000016 */
[----:B------:R-:W-:Y:S01]  /*0dd0*/  FMUL R11, R11, R8 ;  /* 0x000000080b0b7220 */ /* 0x000fe20000400000 */
[----:B------:R-:W-:Y:S01]  /*0de0*/  FFMA R3, R0, -R3, 3.75 ;  /* 0x4070000000037423 */ /* 0x000fe20000000803 */
[----:B------:R-:W-:Y:S02]  /*0df0*/  FFMA R23, R23, R28, R22 ;  /* 0x0000001c17177223 */ /* 0x000fe40000000016 */
[----:B------:R-:W-:Y:S01]  /*0e00*/  FFMA R7, R6, R7, R11 ;  /* 0x0000000706077223 */ /* 0x000fe2000000000b */
[----:B------:R-:W-:Y:S01]  /*0e10*/  FFMA R3, R0, R3, -6 ;  /* 0xc0c0000000037423 */ /* 0x000fe20000000003 */
[----:B------:R-:W-:-:S03]  /*0e20*/  FFMA R24, R24, R15, R23 ;  /* 0x0000000f18187223 */ /* 0x000fc60000000017 */
[----:B------:R-:W-:Y:S01]  /*0e30*/  FFMA R3, R0, R3, 3 ;  /* 0x4040000000037423 */ /* 0x000fe20000000003 */
[----:B------:R-:W-:Y:S01]  /*0e40*/  FFMA R7, R24, R17, R7 ;  /* 0x0000001118077223 */ /* 0x000fe20000000007 */
[----:B0-----:R-:W-:-:S04]  /*0e50*/  IMAD.WIDE R4, R2, 0x4, R4 ;  /* 0x0000000402047825 */ /* 0x001fc800078e0204 */
[----:B--2---:R-:W-:-:S04]  /*0e60*/  FMUL R9, R14, R26 ;  /* 0x0000001a0e097220 */ /* 0x004fc80000400000 */
[----:B------:R-:W-:-:S04]  /*0e70*/  FFMA R9, R12, R13, R9 ;  /* 0x0000000d0c097223 */ /* 0x000fc80000000009 */
[----:B------:R-:W-:-:S04]  /*0e80*/  FFMA R9, R18, R28, R9 ;  /* 0x0000001c12097223 */ /* 0x000fc80000000009 */
[----:B------:R-:W-:-:S04]  /*0e90*/  FFMA R16, R16, R15, R9 ;  /* 0x0000000f10107223 */ /* 0x000fc80000000009 */
[----:B------:R-:W-:-:S05]  /*0ea0*/  FFMA R3, R16, R3, R7 ;  /* 0x0000000310037223 */ /* 0x000fca0000000007 */
[----:B------:R-:W-:Y:S01]  /*0eb0*/  STG.E desc[UR4][R4.64], R3 ;  /* 0x0000000304007986 */ /* 0x000fe2000c101904 */
[----:B------:R-:W-:Y:S05]  /*0ec0*/  EXIT ;  /* 0x000000000000794d */ /* 0x000fea0003800000 */
.L_x_0:
[----:B------:R-:W-:-:S00]  /*0ed0*/  BRA `(.L_x_0) ;  /* 0xfffffffc00fc7947 */ /* 0x000fc0000383ffff */
[----:B------:R-:W-:-:S00]  /*0ee0*/  NOP ;  /* 0x0000000000007918 */ /* 0x000fc00000000000 */
        /* <DEDUP_REMOVED lines=9> */
.L_x_1:


//--------------------- .nv.global.init           --------------------------
	.section	.nv.global.init,"aw",@progbits
.nv.global.init:
	.type		_$_str,@object
	.size		_$_str,(.L_0 - _$_str)
_$_str:
        /*0000*/ 	.byte	0x5f, 0x5f, 0x43, 0x55, 0x44, 0x41, 0x5f, 0x46, 0x54, 0x5a, 0x00
.L_0:


//--------------------- .nv.constant0.triton_poi_fused__to_copy__unsafe_index_add_arange_clamp_floor_mul_rsub_sub_4 --------------------------
	.section	.nv.constant0.triton_poi_fused__to_copy__unsafe_index_add_arange_clamp_floor_mul_rsub_sub_4,"a",@progbits
	.sectionflags	@""
	.align	4
.nv.constant0.triton_poi_fused__to_copy__unsafe_index_add_arange_clamp_floor_mul_rsub_sub_4:
	.zero		612
